	.headerflags	@"EF_CUDA_TEXMODE_UNIFIED EF_CUDA_64BIT_ADDRESS EF_CUDA_ACCELERATORS EF_CUDA_SM90 EF_CUDA_VIRTUAL_SM(EF_CUDA_SM90)"
	.elftype	@"ET_EXEC"


//--------------------- .nv.info                  --------------------------
	.section	.nv.info,"",@"SHT_CUDA_INFO"
	.align	4


	//----- nvinfo : EIATTR_REGCOUNT
	.align		4
        /*0000*/ 	.byte	0x04, 0x2f
        /*0002*/ 	.short	(.L_2 - .L_1)
	.align		4
.L_1:
        /*0004*/ 	.word	index@(triton_per_fused_cat_native_group_norm_30)
        /*0008*/ 	.word	0x00000028


	//----- nvinfo : EIATTR_MIN_STACK_SIZE
	.align		4
.L_2:
        /*000c*/ 	.byte	0x04, 0x12
        /*000e*/ 	.short	(.L_4 - .L_3)
	.align		4
.L_3:
        /*0010*/ 	.word	index@(triton_per_fused_cat_native_group_norm_30)
        /*0014*/ 	.word	0x00000000


	//----- nvinfo : EIATTR_FRAME_SIZE
	.align		4
.L_4:
        /*0018*/ 	.byte	0x04, 0x11
        /*001a*/ 	.short	(.L_6 - .L_5)
	.align		4
.L_5:
        /*001c*/ 	.word	index@(triton_per_fused_cat_native_group_norm_30)
        /*0020*/ 	.word	0x00000000


	//----- nvinfo : EIATTR_MIN_STACK_SIZE
	.align		4
.L_6:
        /*0024*/ 	.byte	0x04, 0x12
        /*0026*/ 	.short	(.L_8 - .L_7)
	.align		4
.L_7:
        /*0028*/ 	.word	index@(triton_per_fused_cat_native_group_norm_30)
        /*002c*/ 	.word	0x00000000
.L_8:


//--------------------- .nv.info.triton_per_fused_cat_native_group_norm_30 --------------------------
	.section	.nv.info.triton_per_fused_cat_native_group_norm_30,"",@"SHT_CUDA_INFO"
	.sectionflags	@""
	.align	4


	//----- nvinfo : EIATTR_CUDA_API_VERSION
	.align		4
        /*0000*/ 	.byte	0x04, 0x37
        /*0002*/ 	.short	(.L_10 - .L_9)
.L_9:
        /*0004*/ 	.word	0x0000007c


	//----- nvinfo : EIATTR_KPARAM_INFO
	.align		4
.L_10:
        /*0008*/ 	.byte	0x04, 0x17
        /*000a*/ 	.short	(.L_12 - .L_11)
.L_11:
        /*000c*/ 	.word	0x00000000
        /*0010*/ 	.short	0x0009
        /*0012*/ 	.short	0x0044
        /*0014*/ 	.byte	0x00, 0xf0, 0x11, 0x00


	//----- nvinfo : EIATTR_KPARAM_INFO
	.align		4
.L_12:
        /*0018*/ 	.byte	0x04, 0x17
        /*001a*/ 	.short	(.L_14 - .L_13)
.L_13:
        /*001c*/ 	.word	0x00000000
        /*0020*/ 	.short	0x0008
        /*0022*/ 	.short	0x0040
        /*0024*/ 	.byte	0x00, 0xf0, 0x11, 0x00


	//----- nvinfo : EIATTR_KPARAM_INFO
	.align		4
.L_14:
        /*0028*/ 	.byte	0x04, 0x17
        /*002a*/ 	.short	(.L_16 - .L_15)
.L_15:
        /*002c*/ 	.word	0x00000000
        /*0030*/ 	.short	0x0007
        /*0032*/ 	.short	0x0038
        /*0034*/ 	.byte	0x00, 0xf4, 0x21, 0x00


	//----- nvinfo : EIATTR_KPARAM_INFO
	.align		4
.L_16:
        /*0038*/ 	.byte	0x04, 0x17
        /*003a*/ 	.short	(.L_18 - .L_17)
.L_17:
        /*003c*/ 	.word	0x00000000
        /*0040*/ 	.short	0x0006
        /*0042*/ 	.short	0x0030
        /*0044*/ 	.byte	0x00, 0xf4, 0x21, 0x00


	//----- nvinfo : EIATTR_KPARAM_INFO
	.align		4
.L_18:
        /*0048*/ 	.byte	0x04, 0x17
        /*004a*/ 	.short	(.L_20 - .L_19)
.L_19:
        /*004c*/ 	.word	0x00000000
        /*0050*/ 	.short	0x0005
        /*0052*/ 	.short	0x0028
        /*0054*/ 	.byte	0x00, 0xf4, 0x21, 0x00


	//----- nvinfo : EIATTR_KPARAM_INFO
	.align		4
.L_20:
        /*0058*/ 	.byte	0x04, 0x17
        /*005a*/ 	.short	(.L_22 - .L_21)
.L_21:
        /*005c*/ 	.word	0x00000000
        /*0060*/ 	.short	0x0004
        /*0062*/ 	.short	0x0020
        /*0064*/ 	.byte	0x00, 0xf4, 0x21, 0x00


	//----- nvinfo : EIATTR_KPARAM_INFO
	.align		4
.L_22:
        /*0068*/ 	.byte	0x04, 0x17
        /*006a*/ 	.short	(.L_24 - .L_23)
.L_23:
        /*006c*/ 	.word	0x00000000
        /*0070*/ 	.short	0x0003
        /*0072*/ 	.short	0x0018
        /*0074*/ 	.byte	0x00, 0xf4, 0x21, 0x00


	//----- nvinfo : EIATTR_KPARAM_INFO
	.align		4
.L_24:
        /*0078*/ 	.byte	0x04, 0x17
        /*007a*/ 	.short	(.L_26 - .L_25)
.L_25:
        /*007c*/ 	.word	0x00000000
        /*0080*/ 	.short	0x0002
        /*0082*/ 	.short	0x0010
        /*0084*/ 	.byte	0x00, 0xf4, 0x21, 0x00


	//----- nvinfo : EIATTR_KPARAM_INFO
	.align		4
.L_26:
        /*0088*/ 	.byte	0x04, 0x17
        /*008a*/ 	.short	(.L_28 - .L_27)
.L_27:
        /*008c*/ 	.word	0x00000000
        /*0090*/ 	.short	0x0001
        /*0092*/ 	.short	0x0008
        /*0094*/ 	.byte	0x00, 0xf4, 0x21, 0x00


	//----- nvinfo : EIATTR_KPARAM_INFO
	.align		4
.L_28:
        /*0098*/ 	.byte	0x04, 0x17
        /*009a*/ 	.short	(.L_30 - .L_29)
.L_29:
        /*009c*/ 	.word	0x00000000
        /*00a0*/ 	.short	0x0000
        /*00a2*/ 	.short	0x0000
        /*00a4*/ 	.byte	0x00, 0xf4, 0x21, 0x00


	//----- nvinfo : EIATTR_SPARSE_MMA_MASK
	.align		4
.L_30:
        /*00a8*/ 	.byte	0x03, 0x50
        /*00aa*/ 	.short	0x0000


	//----- nvinfo : EIATTR_MAXREG_COUNT
	.align		4
        /*00ac*/ 	.byte	0x03, 0x1b
        /*00ae*/ 	.short	0x00ff


	//----- nvinfo : EIATTR_COOP_GROUP_MASK_REGIDS
	.align		4
        /*00b0*/ 	.byte	0x04, 0x29
        /*00b2*/ 	.short	(.L_32 - .L_31)


	//   ....[0]....
.L_31:
        /*00b4*/ 	.word	0xffffffff


	//   ....[1]....
        /*00b8*/ 	.word	0xffffffff


	//   ....[2]....
        /*00bc*/ 	.word	0xffffffff


	//   ....[3]....
        /*00c0*/ 	.word	0xffffffff


	//   ....[4]....
        /*00c4*/ 	.word	0xffffffff


	//   ....[5]....
        /*00c8*/ 	.word	0xffffffff


	//   ....[6]....
        /*00cc*/ 	.word	0xffffffff


	//   ....[7]....
        /*00d0*/ 	.word	0xffffffff


	//   ....[8]....
        /*00d4*/ 	.word	0xffffffff


	//   ....[9]....
        /*00d8*/ 	.word	0xffffffff


	//   ....[10]....
        /*00dc*/ 	.word	0xffffffff


	//   ....[11]....
        /*00e0*/ 	.word	0xffffffff


	//   ....[12]....
        /*00e4*/ 	.word	0xffffffff


	//   ....[13]....
        /*00e8*/ 	.word	0xffffffff


	//   ....[14]....
        /*00ec*/ 	.word	0xffffffff


	//   ....[15]....
        /*00f0*/ 	.word	0xffffffff


	//   ....[16]....
        /*00f4*/ 	.word	0xffffffff


	//   ....[17]....
        /*00f8*/ 	.word	0xffffffff


	//   ....[18]....
        /*00fc*/ 	.word	0xffffffff


	//   ....[19]....
        /*0100*/ 	.word	0xffffffff


	//   ....[20]....
        /*0104*/ 	.word	0xffffffff


	//   ....[21]....
        /*0108*/ 	.word	0xffffffff


	//   ....[22]....
        /*010c*/ 	.word	0xffffffff


	//   ....[23]....
        /*0110*/ 	.word	0xffffffff


	//   ....[24]....
        /*0114*/ 	.word	0xffffffff


	//   ....[25]....
        /*0118*/ 	.word	0xffffffff


	//   ....[26]....
        /*011c*/ 	.word	0xffffffff


	//   ....[27]....
        /*0120*/ 	.word	0xffffffff


	//   ....[28]....
        /*0124*/ 	.word	0xffffffff


	//   ....[29]....
        /*0128*/ 	.word	0xffffffff


	//   ....[30]....
        /*012c*/ 	.word	0xffffffff


	//   ....[31]....
        /*0130*/ 	.word	0xffffffff


	//   ....[32]....
        /*0134*/ 	.word	0xffffffff


	//   ....[33]....
        /*0138*/ 	.word	0xffffffff


	//   ....[34]....
        /*013c*/ 	.word	0xffffffff


	//   ....[35]....
        /*0140*/ 	.word	0xffffffff


	//   ....[36]....
        /*0144*/ 	.word	0xffffffff


	//   ....[37]....
        /*0148*/ 	.word	0xffffffff


	//   ....[38]....
        /*014c*/ 	.word	0xffffffff


	//   ....[39]....
        /*0150*/ 	.word	0xffffffff


	//----- nvinfo : EIATTR_COOP_GROUP_INSTR_OFFSETS
	.align		4
.L_32:
        /*0154*/ 	.byte	0x04, 0x28
        /*0156*/ 	.short	(.L_34 - .L_33)


	//   ....[0]....
.L_33:
        /*0158*/ 	.word	0x00000bb0


	//   ....[1]....
        /*015c*/ 	.word	0x00000bd0


	//   ....[2]....
        /*0160*/ 	.word	0x00000bf0


	//   ....[3]....
        /*0164*/ 	.word	0x00000c10


	//   ....[4]....
        /*0168*/ 	.word	0x00000c30


	//   ....[5]....
        /*016c*/ 	.word	0x00000e90


	//   ....[6]....
        /*0170*/ 	.word	0x00000eb0


	//   ....[7]....
        /*0174*/ 	.word	0x00000ed0


	//   ....[8]....
        /*0178*/ 	.word	0x00000ef0


	//   ....[9]....
        /*017c*/ 	.word	0x00000f10


	//   ....[10]....
        /*0180*/ 	.word	0x000010e0


	//   ....[11]....
        /*0184*/ 	.word	0x00001100


	//   ....[12]....
        /*0188*/ 	.word	0x00001120


	//   ....[13]....
        /*018c*/ 	.word	0x00001140


	//   ....[14]....
        /*0190*/ 	.word	0x00001160


	//   ....[15]....
        /*0194*/ 	.word	0x00001310


	//   ....[16]....
        /*0198*/ 	.word	0x00001330


	//   ....[17]....
        /*019c*/ 	.word	0x00001350


	//   ....[18]....
        /*01a0*/ 	.word	0x00001370


	//   ....[19]....
        /*01a4*/ 	.word	0x00001390


	//   ....[20]....
        /*01a8*/ 	.word	0x00001460


	//   ....[21]....
        /*01ac*/ 	.word	0x00001470


	//   ....[22]....
        /*01b0*/ 	.word	0x00001480


	//   ....[23]....
        /*01b4*/ 	.word	0x00001490


	//   ....[24]....
        /*01b8*/ 	.word	0x000014e0


	//   ....[25]....
        /*01bc*/ 	.word	0x000014f0


	//   ....[26]....
        /*01c0*/ 	.word	0x00001500


	//   ....[27]....
        /*01c4*/ 	.word	0x00001510


	//   ....[28]....
        /*01c8*/ 	.word	0x00001560


	//   ....[29]....
        /*01cc*/ 	.word	0x00001570


	//   ....[30]....
        /*01d0*/ 	.word	0x00001580


	//   ....[31]....
        /*01d4*/ 	.word	0x00001590


	//   ....[32]....
        /*01d8*/ 	.word	0x000015e0


	//   ....[33]....
        /*01dc*/ 	.word	0x000015f0


	//   ....[34]....
        /*01e0*/ 	.word	0x00001600


	//   ....[35]....
        /*01e4*/ 	.word	0x00001610


	//   ....[36]....
        /*01e8*/ 	.word	0x00001690


	//   ....[37]....
        /*01ec*/ 	.word	0x000016c0


	//   ....[38]....
        /*01f0*/ 	.word	0x000016d0


	//   ....[39]....
        /*01f4*/ 	.word	0x000016e0


	//----- nvinfo : EIATTR_EXIT_INSTR_OFFSETS
	.align		4
.L_34:
        /*01f8*/ 	.byte	0x04, 0x1c
        /*01fa*/ 	.short	(.L_36 - .L_35)


	//   ....[0]....
.L_35:
        /*01fc*/ 	.word	0x00001970


	//   ....[1]....
        /*0200*/ 	.word	0x000019c0


	//----- nvinfo : EIATTR_REQNTID
	.align		4
.L_36:
        /*0204*/ 	.byte	0x04, 0x10
        /*0206*/ 	.short	(.L_38 - .L_37)
.L_37:
        /*0208*/ 	.word	0x00000100
        /*020c*/ 	.word	0x00000001
        /*0210*/ 	.word	0x00000001


	//----- nvinfo : EIATTR_CBANK_PARAM_SIZE
	.align		4
.L_38:
        /*0214*/ 	.byte	0x03, 0x19
        /*0216*/ 	.short	0x0048


	//----- nvinfo : EIATTR_PARAM_CBANK
	.align		4
        /*0218*/ 	.byte	0x04, 0x0a
        /*021a*/ 	.short	(.L_40 - .L_39)
	.align		4
.L_39:
        /*021c*/ 	.word	index@(.nv.constant0.triton_per_fused_cat_native_group_norm_30)
        /*0220*/ 	.short	0x0210
        /*0222*/ 	.short	0x0048


	//----- nvinfo : EIATTR_SW_WAR
	.align		4
.L_40:
        /*0224*/ 	.byte	0x04, 0x36
        /*0226*/ 	.short	(.L_42 - .L_41)
.L_41:
        /*0228*/ 	.word	0x00000008
.L_42:


//--------------------- .nv.callgraph             --------------------------
	.section	.nv.callgraph,"",@"SHT_CUDA_CALLGRAPH"
	.align	4
	.sectionentsize	8
	.align		4
        /*0000*/ 	.word	0x00000000
	.align		4
        /*0004*/ 	.word	0xffffffff
	.align		4
        /*0008*/ 	.word	0x00000000
	.align		4
        /*000c*/ 	.word	0xfffffffe
	.align		4
        /*0010*/ 	.word	0x00000000
	.align		4
        /*0014*/ 	.word	0xfffffffd
	.align		4
        /*0018*/ 	.word	0x00000000
	.align		4
        /*001c*/ 	.word	0xfffffffc


//--------------------- .nv.constant4             --------------------------
	.section	.nv.constant4,"a",@progbits
	.align	8
	.align		8
.nv.constant4:
        /*0000*/ 	.dword	_$_str


//--------------------- .text.triton_per_fused_cat_native_group_norm_30 --------------------------
	.section	.text.triton_per_fused_cat_native_group_norm_30,"ax",@progbits
	.sectionflags	@"SHF_BARRIERS=1"
	.align	128
        .global         triton_per_fused_cat_native_group_norm_30
        .type           triton_per_fused_cat_native_group_norm_30,@function
        .size           triton_per_fused_cat_native_group_norm_30,(.L_x_1 - triton_per_fused_cat_native_group_norm_30)
        .other          triton_per_fused_cat_native_group_norm_30,@"STO_CUDA_ENTRY STV_DEFAULT"
triton_per_fused_cat_native_group_norm_30:
.text.triton_per_fused_cat_native_group_norm_30:
[----:B------:R-:W0:Y:S01]  /*0000*/  LDC R1, c[0x0][0x28] ;  /* 0x00000a00ff017b82 */ /* 0x000e220000000800 */
[----:B------:R-:W1:Y:S07]  /*0010*/  S2R R25, SR_TID.X ;  /* 0x0000000000197919 */ /* 0x000e6e0000002100 */
[----:B------:R-:W2:Y:S01]  /*0020*/  LDC.64 R36, c[0x0][0x210] ;  /* 0x00008400ff247b82 */ /* 0x000ea20000000a00 */
[----:B------:R-:W-:Y:S02]  /*0030*/  CS2R R8, SRZ ;  /* 0x0000000000087805 */ /* 0x000fe4000001ff00 */
[----:B------:R-:W-:Y:S01]  /*0040*/  CS2R R10, SRZ ;  /* 0x00000000000a7805 */ /* 0x000fe2000001ff00 */
[----:B------:R-:W3:Y:S01]  /*0050*/  S2R R0, SR_CTAID.X ;  /* 0x0000000000007919 */ /* 0x000ee20000002500 */
[----:B------:R-:W-:-:S03]  /*0060*/  ULDC.64 UR6, c[0x0][0x208] ;  /* 0x0000820000067ab9 */ /* 0x000fc60000000a00 */
[----:B------:R-:W4:Y:S01]  /*0070*/  LDC.64 R32, c[0x0][0x220] ;  /* 0x00008800ff207b82 */ /* 0x000f220000000a00 */
[----:B-1----:R-:W-:Y:S01]  /*0080*/  SHF.R.U32.HI R27, RZ, 0x5, R25 ;  /* 0x00000005ff1b7819 */ /* 0x002fe20000011619 */
[----:B------:R-:W-:Y:S02]  /*0090*/  IMAD.SHL.U32 R25, R25, 0x4, RZ ;  /* 0x0000000419197824 */ /* 0x000fe400078e00ff */
[----:B---3--:R-:W-:Y:S01]  /*00a0*/  IMAD.SHL.U32 R28, R0, 0x20, RZ ;  /* 0x00000020001c7824 */ /* 0x008fe200078e00ff */
[----:B------:R-:W-:Y:S02]  /*00b0*/  SHF.R.S32.HI R17, RZ, 0x1a, R0 ;  /* 0x0000001aff117819 */ /* 0x000fe40000011400 */
[----:B------:R-:W-:Y:S02]  /*00c0*/  SGXT.U32 R27, R27, 0x3 ;  /* 0x000000031b1b781a */ /* 0x000fe40000000000 */
[----:B------:R-:W-:Y:S02]  /*00d0*/  SGXT R17, R17, 0x1 ;  /* 0x000000011111781a */ /* 0x000fe40000000200 */
[----:B------:R-:W-:-:S02]  /*00e0*/  LOP3.LUT R24, R28, R27, RZ, 0xfc, !PT ;  /* 0x0000001b1c187212 */ /* 0x000fc400078efcff */
[----:B------:R-:W-:Y:S02]  /*00f0*/  SHF.R.U32.HI R21, RZ, 0x4, R25 ;  /* 0x00000004ff157819 */ /* 0x000fe40000011619 */
[----:B------:R-:W-:Y:S02]  /*0100*/  LEA.HI R0, R17, R24, RZ, 0x5 ;  /* 0x0000001811007211 */ /* 0x000fe400078f28ff */
[----:B------:R-:W-:Y:S02]  /*0110*/  SGXT.U32 R21, R21, 0x3 ;  /* 0x000000031515781a */ /* 0x000fe40000000000 */
[----:B------:R-:W-:Y:S02]  /*0120*/  LOP3.LUT R3, R0, 0x1fffffe0, RZ, 0xc0, !PT ;  /* 0x1fffffe000037812 */ /* 0x000fe400078ec0ff */
[----:B------:R-:W-:-:S03]  /*0130*/  LOP3.LUT R22, R25, 0xc, RZ, 0xc0, !PT ;  /* 0x0000000c19167812 */ /* 0x000fc600078ec0ff */
[----:B------:R-:W-:-:S04]  /*0140*/  IMAD.IADD R3, R24, 0x1, -R3 ;  /* 0x0000000118037824 */ /* 0x000fc800078e0a03 */
[----:B------:R-:W-:Y:S01]  /*0150*/  IMAD.SHL.U32 R2, R3, 0x8, RZ ;  /* 0x0000000803027824 */ /* 0x000fe200078e00ff */
[----:B------:R-:W-:-:S04]  /*0160*/  SHF.R.S32.HI R3, RZ, 0x5, R0 ;  /* 0x00000005ff037819 */ /* 0x000fc80000011400 */
[----:B------:R-:W-:Y:S01]  /*0170*/  LOP3.LUT R4, R2, R21, RZ, 0xfc, !PT ;  /* 0x0000001502047212 */ /* 0x000fe200078efcff */
[----:B------:R-:W-:-:S03]  /*0180*/  IMAD R5, R3, 0x800, R22 ;  /* 0x0000080003057824 */ /* 0x000fc600078e0216 */
[C---:B------:R-:W-:Y:S01]  /*0190*/  ISETP.GE.AND P0, PT, R4.reuse, 0x80, PT ;  /* 0x000000800400780c */ /* 0x040fe20003f06270 */
[----:B------:R-:W-:-:S03]  /*01a0*/  IMAD R5, R4, 0x10, R5 ;  /* 0x0000001004057824 */ /* 0x000fc600078e0205 */
[----:B------:R-:W-:Y:S01]  /*01b0*/  ISETP.LT.AND P4, PT, R24, 0x80, !P0 ;  /* 0x000000801800780c */ /* 0x000fe20004781270 */
[----:B--2---:R-:W-:-:S12]  /*01c0*/  IMAD.WIDE R6, R5, 0x4, R36 ;  /* 0x0000000405067825 */ /* 0x004fd800078e0224 */
[----:B------:R1:W2:Y:S01]  /*01d0*/  @P4 LDG.E.128 R8, desc[UR6][R6.64] ;  /* 0x0000000606084981 */ /* 0x0002a2000c1e1d00 */
[----:B------:R-:W-:Y:S01]  /*01e0*/  LOP3.LUT R20, R21, 0xffffff40, RZ, 0xfc, !PT ;  /* 0xffffff4015147812 */ /* 0x000fe200078efcff */
[----:B------:R-:W-:Y:S01]  /*01f0*/  IMAD R3, R3, 0x400, R22 ;  /* 0x0000040003037824 */ /* 0x000fe200078e0216 */
[----:B------:R-:W-:-:S03]  /*0200*/  ISETP.GE.AND P1, PT, R24, 0x80, PT ;  /* 0x000000801800780c */ /* 0x000fc60003f26270 */
[----:B------:R-:W-:Y:S01]  /*0210*/  IMAD.IADD R0, R2, 0x1, R20 ;  /* 0x0000000102007824 */ /* 0x000fe200078e0214 */
[----:B------:R-:W-:Y:S02]  /*0220*/  ISETP.GT.AND P5, PT, R4, 0xbf, !P1 ;  /* 0x000000bf0400780c */ /* 0x000fe40004fa4270 */
[----:B------:R-:W-:Y:S02]  /*0230*/  CS2R R4, SRZ ;  /* 0x0000000000047805 */ /* 0x000fe4000001ff00 */
[----:B------:R-:W-:Y:S01]  /*0240*/  LOP3.LUT R2, R28, 0x8, R27, 0xfe, !PT ;  /* 0x000000081c027812 */ /* 0x000fe200078efe1b */
[----:B------:R-:W-:Y:S01]  /*0250*/  IMAD R13, R0, 0x10, R3 ;  /* 0x00000010000d7824 */ /* 0x000fe200078e0203 */
[----:B-1----:R-:W-:Y:S02]  /*0260*/  CS2R R6, SRZ ;  /* 0x0000000000067805 */ /* 0x002fe4000001ff00 */
[----:B------:R-:W-:Y:S01]  /*0270*/  LEA.HI R0, R17, R2, RZ, 0x5 ;  /* 0x0000000211007211 */ /* 0x000fe200078f28ff */
[----:B----4-:R-:W-:-:S03]  /*0280*/  IMAD.WIDE R12, R13, 0x4, R32 ;  /* 0x000000040d0c7825 */ /* 0x010fc600078e0220 */
[----:B------:R-:W-:Y:S02]  /*0290*/  LOP3.LUT R3, R0, 0x1fffffe0, RZ, 0xc0, !PT ;  /* 0x1fffffe000037812 */ /* 0x000fe400078ec0ff */
[----:B------:R-:W-:Y:S01]  /*02a0*/  SHF.R.S32.HI R15, RZ, 0x5, R0 ;  /* 0x00000005ff0f7819 */ /* 0x000fe20000011400 */
[----:B------:R1:W3:Y:S02]  /*02b0*/  @P5 LDG.E.128 R4, desc[UR6][R12.64] ;  /* 0x000000060c045981 */ /* 0x0002e4000c1e1d00 */
[----:B------:R-:W-:-:S04]  /*02c0*/  IMAD.IADD R3, R2, 0x1, -R3 ;  /* 0x0000000102037824 */ /* 0x000fc800078e0a03 */
[----:B------:R-:W-:-:S04]  /*02d0*/  IMAD.SHL.U32 R3, R3, 0x8, RZ ;  /* 0x0000000803037824 */ /* 0x000fc800078e00ff */
[C---:B------:R-:W-:Y:S01]  /*02e0*/  IMAD.IADD R14, R3.reuse, 0x1, R20 ;  /* 0x00000001030e7824 */ /* 0x040fe200078e0214 */
[----:B------:R-:W-:Y:S02]  /*02f0*/  LOP3.LUT R3, R3, R21, RZ, 0xfc, !PT ;  /* 0x0000001503037212 */ /* 0x000fe400078efcff */
[----:B------:R-:W-:Y:S02]  /*0300*/  ISETP.GE.AND P2, PT, R2, 0x80, PT ;  /* 0x000000800200780c */ /* 0x000fe40003f46270 */
[----:B------:R-:W-:Y:S02]  /*0310*/  ISETP.GE.AND P3, PT, R3, 0x80, PT ;  /* 0x000000800300780c */ /* 0x000fe40003f66270 */
[C---:B------:R-:W-:Y:S01]  /*0320*/  LEA R19, R15.reuse, R22, 0xa ;  /* 0x000000160f137211 */ /* 0x040fe200078e50ff */
[----:B------:R-:W-:Y:S01]  /*0330*/  IMAD R0, R15, 0x800, R22 ;  /* 0x000008000f007824 */ /* 0x000fe200078e0216 */
[----:B------:R-:W-:-:S03]  /*0340*/  ISETP.GT.AND P6, PT, R3, 0xbf, !P2 ;  /* 0x000000bf0300780c */ /* 0x000fc600057c4270 */
[----:B------:R-:W-:Y:S02]  /*0350*/  IMAD R19, R14, 0x10, R19 ;  /* 0x000000100e137824 */ /* 0x000fe400078e0213 */
[----:B------:R-:W-:Y:S01]  /*0360*/  IMAD R31, R3, 0x10, R0 ;  /* 0x00000010031f7824 */ /* 0x000fe200078e0200 */
[----:B-1----:R-:W-:Y:S02]  /*0370*/  CS2R R12, SRZ ;  /* 0x00000000000c7805 */ /* 0x002fe4000001ff00 */
[----:B------:R-:W-:Y:S01]  /*0380*/  CS2R R14, SRZ ;  /* 0x00000000000e7805 */ /* 0x000fe2000001ff00 */
[----:B------:R-:W-:-:S04]  /*0390*/  IMAD.WIDE R18, R19, 0x4, R32 ;  /* 0x0000000413127825 */ /* 0x000fc800078e0220 */
[----:B------:R-:W-:Y:S01]  /*03a0*/  IMAD.WIDE R30, R31, 0x4, R36 ;  /* 0x000000041f1e7825 */ /* 0x000fe200078e0224 */
[----:B------:R1:W4:Y:S01]  /*03b0*/  @P6 LDG.E.128 R12, desc[UR6][R18.64] ;  /* 0x00000006120c6981 */ /* 0x000322000c1e1d00 */
[----:B--2---:R-:W-:Y:S02]  /*03c0*/  SEL R26, R8, RZ, P4 ;  /* 0x000000ff081a7207 */ /* 0x004fe40002000000 */
[----:B------:R-:W-:Y:S02]  /*03d0*/  SEL R29, R9, RZ, P4 ;  /* 0x000000ff091d7207 */ /* 0x000fe40002000000 */
[----:B------:R-:W-:Y:S02]  /*03e0*/  SEL R16, R10, RZ, P4 ;  /* 0x000000ff0a107207 */ /* 0x000fe40002000000 */
[----:B------:R-:W-:Y:S02]  /*03f0*/  SEL R23, R11, RZ, P4 ;  /* 0x000000ff0b177207 */ /* 0x000fe40002000000 */
[----:B------:R-:W-:-:S02]  /*0400*/  ISETP.LT.AND P4, PT, R2, 0x80, !P3 ;  /* 0x000000800200780c */ /* 0x000fc40005f81270 */
[----:B------:R-:W-:Y:S02]  /*0410*/  CS2R R8, SRZ ;  /* 0x0000000000087805 */ /* 0x000fe4000001ff00 */
[----:B------:R-:W-:-:S09]  /*0420*/  CS2R R10, SRZ ;  /* 0x00000000000a7805 */ /* 0x000fd2000001ff00 */
[----:B------:R2:W5:Y:S01]  /*0430*/  @P4 LDG.E.128 R8, desc[UR6][R30.64] ;  /* 0x000000061e084981 */ /* 0x000562000c1e1d00 */
[----:B------:R-:W-:Y:S02]  /*0440*/  LOP3.LUT R0, R28, 0x10, R27, 0xfe, !PT ;  /* 0x000000101c007812 */ /* 0x000fe400078efe1b */
[----:B------:R-:W-:Y:S02]  /*0450*/  LOP3.LUT R3, R28, 0x18, R27, 0xfe, !PT ;  /* 0x000000181c037812 */ /* 0x000fe400078efe1b */
[----:B---3--:R-:W-:Y:S02]  /*0460*/  SEL R34, R5, RZ, P5 ;  /* 0x000000ff05227207 */ /* 0x008fe40002800000 */
[C---:B------:R-:W-:Y:S02]  /*0470*/  LEA.HI R35, R17.reuse, R0, RZ, 0x5 ;  /* 0x0000000011237211 */ /* 0x040fe400078f28ff */
[----:B------:R-:W-:Y:S02]  /*0480*/  LEA.HI R17, R17, R3, RZ, 0x5 ;  /* 0x0000000311117211 */ /* 0x000fe400078f28ff */
[----:B------:R-:W-:-:S02]  /*0490*/  SEL R5, R29, R34, !P0 ;  /* 0x000000221d057207 */ /* 0x000fc40004000000 */
[----:B------:R-:W-:Y:S02]  /*04a0*/  LOP3.LUT R29, R35, 0xffffffe0, RZ, 0xc0, !PT ;  /* 0xffffffe0231d7812 */ /* 0x000fe400078ec0ff */
[----:B-1----:R-:W-:-:S03]  /*04b0*/  LOP3.LUT R18, R17, 0x1fffffe0, RZ, 0xc0, !PT ;  /* 0x1fffffe011127812 */ /* 0x002fc600078ec0ff */
[----:B------:R-:W-:Y:S02]  /*04c0*/  IMAD.IADD R29, R0, 0x1, -R29 ;  /* 0x00000001001d7824 */ /* 0x000fe400078e0a1d */
[----:B------:R-:W-:Y:S01]  /*04d0*/  IMAD.IADD R18, R3, 0x1, -R18 ;  /* 0x0000000103127824 */ /* 0x000fe200078e0a12 */
[----:B------:R-:W-:Y:S01]  /*04e0*/  SEL R27, R4, RZ, P5 ;  /* 0x000000ff041b7207 */ /* 0x000fe20002800000 */
[----:B--2---:R-:W-:Y:S01]  /*04f0*/  IMAD.SHL.U32 R31, R29, 0x8, RZ ;  /* 0x000000081d1f7824 */ /* 0x004fe200078e00ff */
[----:B------:R-:W-:Y:S01]  /*0500*/  SEL R6, R6, RZ, P5 ;  /* 0x000000ff06067207 */ /* 0x000fe20002800000 */
[----:B------:R-:W-:Y:S01]  /*0510*/  IMAD.SHL.U32 R30, R18, 0x8, RZ ;  /* 0x00000008121e7824 */ /* 0x000fe200078e00ff */
[----:B------:R-:W-:Y:S02]  /*0520*/  SEL R7, R7, RZ, P5 ;  /* 0x000000ff07077207 */ /* 0x000fe40002800000 */
[----:B------:R-:W-:Y:S02]  /*0530*/  SHF.R.S32.HI R35, RZ, 0x5, R35 ;  /* 0x00000005ff237819 */ /* 0x000fe40000011423 */
[----:B------:R-:W-:-:S02]  /*0540*/  SHF.R.S32.HI R19, RZ, 0x5, R17 ;  /* 0x00000005ff137819 */ /* 0x000fc40000011411 */
[----:B------:R-:W-:Y:S02]  /*0550*/  SEL R4, R26, R27, !P0 ;  /* 0x0000001b1a047207 */ /* 0x000fe40004000000 */
[----:B------:R-:W-:Y:S01]  /*0560*/  SEL R6, R16, R6, !P0 ;  /* 0x0000000610067207 */ /* 0x000fe20004000000 */
[----:B------:R-:W-:Y:S01]  /*0570*/  IMAD R16, R35, 0x800, R22 ;  /* 0x0000080023107824 */ /* 0x000fe200078e0216 */
[----:B------:R-:W-:Y:S02]  /*0580*/  SEL R7, R23, R7, !P0 ;  /* 0x0000000717077207 */ /* 0x000fe40004000000 */
[-C--:B------:R-:W-:Y:S02]  /*0590*/  LOP3.LUT R27, R31, R21.reuse, RZ, 0xfc, !PT ;  /* 0x000000151f1b7212 */ /* 0x080fe400078efcff */
[----:B------:R-:W-:Y:S02]  /*05a0*/  LEA R18, R19, R22, 0xb ;  /* 0x0000001613127211 */ /* 0x000fe400078e58ff */
[----:B------:R-:W-:Y:S01]  /*05b0*/  LOP3.LUT R23, R30, R21, RZ, 0xfc, !PT ;  /* 0x000000151e177212 */ /* 0x000fe200078efcff */
[----:B------:R-:W-:-:S02]  /*05c0*/  IMAD R16, R27, 0x10, R16 ;  /* 0x000000101b107824 */ /* 0x000fc400078e0210 */
[----:B------:R-:W-:Y:S02]  /*05d0*/  IMAD R26, R35, 0x400, R22 ;  /* 0x00000400231a7824 */ /* 0x000fe400078e0216 */
[----:B------:R-:W-:Y:S02]  /*05e0*/  IMAD R17, R23, 0x10, R18 ;  /* 0x0000001017117824 */ /* 0x000fe400078e0212 */
[----:B------:R-:W-:-:S04]  /*05f0*/  IMAD.WIDE R34, R16, 0x4, R36 ;  /* 0x0000000410227825 */ /* 0x000fc800078e0224 */
[----:B------:R-:W-:Y:S01]  /*0600*/  IMAD.WIDE R36, R17, 0x4, R36 ;  /* 0x0000000411247825 */ /* 0x000fe200078e0224 */
[----:B----4-:R-:W-:Y:S02]  /*0610*/  SEL R17, R12, RZ, P6 ;  /* 0x000000ff0c117207 */ /* 0x010fe40003000000 */
[----:B------:R-:W-:Y:S02]  /*0620*/  SEL R12, R13, RZ, P6 ;  /* 0x000000ff0d0c7207 */ /* 0x000fe40003000000 */
[----:B------:R-:W-:Y:S02]  /*0630*/  SEL R13, R14, RZ, P6 ;  /* 0x000000ff0e0d7207 */ /* 0x000fe40003000000 */
[----:B-----5:R-:W-:Y:S02]  /*0640*/  SEL R9, R9, RZ, P4 ;  /* 0x000000ff09097207 */ /* 0x020fe40002000000 */
[----:B------:R-:W-:Y:S02]  /*0650*/  SEL R8, R8, RZ, P4 ;  /* 0x000000ff08087207 */ /* 0x000fe40002000000 */
[----:B------:R-:W-:-:S02]  /*0660*/  SEL R10, R10, RZ, P4 ;  /* 0x000000ff0a0a7207 */ /* 0x000fc40002000000 */
[----:B------:R-:W-:Y:S02]  /*0670*/  SEL R11, R11, RZ, P4 ;  /* 0x000000ff0b0b7207 */ /* 0x000fe40002000000 */
[----:B------:R-:W-:Y:S02]  /*0680*/  ISETP.GE.AND P4, PT, R23, 0x80, PT ;  /* 0x000000801700780c */ /* 0x000fe40003f86270 */
[----:B------:R-:W-:Y:S02]  /*0690*/  SEL R9, R9, R12, !P3 ;  /* 0x0000000c09097207 */ /* 0x000fe40005800000 */
[----:B------:R-:W-:Y:S02]  /*06a0*/  SEL R12, R15, RZ, P6 ;  /* 0x000000ff0f0c7207 */ /* 0x000fe40003000000 */
[----:B------:R-:W-:Y:S02]  /*06b0*/  ISETP.LT.AND P6, PT, R3, 0x80, !P4 ;  /* 0x000000800300780c */ /* 0x000fe400067c1270 */
[----:B------:R-:W-:-:S02]  /*06c0*/  CS2R R14, SRZ ;  /* 0x00000000000e7805 */ /* 0x000fc4000001ff00 */
[----:B------:R-:W-:Y:S02]  /*06d0*/  SEL R10, R10, R13, !P3 ;  /* 0x0000000d0a0a7207 */ /* 0x000fe40005800000 */
[----:B------:R-:W-:Y:S02]  /*06e0*/  SEL R11, R11, R12, !P3 ;  /* 0x0000000c0b0b7207 */ /* 0x000fe40005800000 */
[----:B------:R-:W-:-:S06]  /*06f0*/  CS2R R12, SRZ ;  /* 0x00000000000c7805 */ /* 0x000fcc000001ff00 */
[----:B------:R-:W2:Y:S01]  /*0700*/  @P6 LDG.E.128 R12, desc[UR6][R36.64] ;  /* 0x00000006240c6981 */ /* 0x000ea2000c1e1d00 */
[----:B------:R-:W-:-:S04]  /*0710*/  ISETP.GE.AND P0, PT, R27, 0x80, PT ;  /* 0x000000801b00780c */ /* 0x000fc80003f06270 */
[----:B------:R-:W-:Y:S01]  /*0720*/  ISETP.LT.AND P5, PT, R0, 0x80, !P0 ;  /* 0x000000800000780c */ /* 0x000fe200047a1270 */
[----:B------:R-:W-:Y:S01]  /*0730*/  IMAD R22, R19, 0x400, R22 ;  /* 0x0000040013167824 */ /* 0x000fe200078e0216 */
[----:B------:R-:W-:Y:S02]  /*0740*/  SEL R8, R8, R17, !P3 ;  /* 0x0000001108087207 */ /* 0x000fe40005800000 */
[----:B------:R-:W-:Y:S02]  /*0750*/  CS2R R16, SRZ ;  /* 0x0000000000107805 */ /* 0x000fe4000001ff00 */
[----:B------:R-:W-:Y:S02]  /*0760*/  CS2R R18, SRZ ;  /* 0x0000000000127805 */ /* 0x000fe4000001ff00 */
[----:B------:R-:W-:-:S05]  /*0770*/  ISETP.GE.AND P3, PT, R3, 0x80, PT ;  /* 0x000000800300780c */ /* 0x000fca0003f66270 */
[----:B------:R1:W3:Y:S02]  /*0780*/  @P5 LDG.E.128 R16, desc[UR6][R34.64] ;  /* 0x0000000622105981 */ /* 0x0002e4000c1e1d00 */
[----:B-1----:R-:W-:Y:S01]  /*0790*/  LOP3.LUT R34, R21, 0xffffff80, RZ, 0xfc, !PT ;  /* 0xffffff8015227812 */ /* 0x002fe200078efcff */
[----:B------:R-:W-:-:S04]  /*07a0*/  IMAD.IADD R21, R30, 0x1, R20 ;  /* 0x000000011e157824 */ /* 0x000fc800078e0214 */
[----:B------:R-:W-:Y:S02]  /*07b0*/  IMAD.IADD R35, R34, 0x1, R31 ;  /* 0x0000000122237824 */ /* 0x000fe400078e021f */
[----:B------:R-:W-:Y:S02]  /*07c0*/  IMAD.IADD R34, R31, 0x1, R20 ;  /* 0x000000011f227824 */ /* 0x000fe400078e0214 */
[----:B------:R-:W-:Y:S01]  /*07d0*/  IMAD R31, R21, 0x10, R22 ;  /* 0x00000010151f7824 */ /* 0x000fe200078e0216 */
[----:B------:R-:W-:-:S03]  /*07e0*/  CS2R R20, SRZ ;  /* 0x0000000000147805 */ /* 0x000fc6000001ff00 */
[----:B------:R-:W-:Y:S01]  /*07f0*/  IMAD.WIDE R30, R31, 0x4, R32 ;  /* 0x000000041f1e7825 */ /* 0x000fe200078e0220 */
[----:B--2---:R-:W-:Y:S02]  /*0800*/  SEL R12, R12, RZ, P6 ;  /* 0x000000ff0c0c7207 */ /* 0x004fe40003000000 */
[----:B------:R-:W-:Y:S02]  /*0810*/  SEL R13, R13, RZ, P6 ;  /* 0x000000ff0d0d7207 */ /* 0x000fe40003000000 */
[----:B------:R-:W-:Y:S02]  /*0820*/  SEL R14, R14, RZ, P6 ;  /* 0x000000ff0e0e7207 */ /* 0x000fe40003000000 */
[----:B------:R-:W-:Y:S02]  /*0830*/  SEL R15, R15, RZ, P6 ;  /* 0x000000ff0f0f7207 */ /* 0x000fe40003000000 */
[----:B------:R-:W-:Y:S02]  /*0840*/  ISETP.GT.AND P6, PT, R23, 0xbf, !P3 ;  /* 0x000000bf1700780c */ /* 0x000fe40005fc4270 */
[----:B------:R-:W-:-:S11]  /*0850*/  CS2R R22, SRZ ;  /* 0x0000000000167805 */ /* 0x000fd6000001ff00 */
[----:B------:R-:W2:Y:S02]  /*0860*/  @P6 LDG.E.128 R20, desc[UR6][R30.64] ;  /* 0x000000061e146981 */ /* 0x000ea4000c1e1d00 */
[----:B--2---:R-:W-:Y:S02]  /*0870*/  @P4 SEL R12, R20, RZ, P6 ;  /* 0x000000ff140c4207 */ /* 0x004fe40003000000 */
[----:B------:R-:W-:Y:S02]  /*0880*/  @P4 SEL R13, R21, RZ, P6 ;  /* 0x000000ff150d4207 */ /* 0x000fe40003000000 */
[----:B------:R-:W-:Y:S02]  /*0890*/  @P4 SEL R14, R22, RZ, P6 ;  /* 0x000000ff160e4207 */ /* 0x000fe40003000000 */
[----:B------:R-:W-:Y:S02]  /*08a0*/  @P4 SEL R15, R23, RZ, P6 ;  /* 0x000000ff170f4207 */ /* 0x000fe40003000000 */
[----:B------:R-:W-:-:S02]  /*08b0*/  ISETP.GE.AND P4, PT, R0, 0x80, PT ;  /* 0x000000800000780c */ /* 0x000fc40003f86270 */
[----:B------:R-:W-:Y:S02]  /*08c0*/  LEA R21, R34, R26, 0x4 ;  /* 0x0000001a22157211 */ /* 0x000fe400078e20ff */
[----:B------:R-:W-:Y:S01]  /*08d0*/  ISETP.GT.AND P6, PT, R27, 0xbf, !P4 ;  /* 0x000000bf1b00780c */ /* 0x000fe200067c4270 */
[----:B------:R-:W-:Y:S01]  /*08e0*/  IMAD R27, R35, 0x10, R26 ;  /* 0x00000010231b7824 */ /* 0x000fe200078e021a */
[----:B------:R-:W-:Y:S01]  /*08f0*/  CS2R R22, SRZ ;  /* 0x0000000000167805 */ /* 0x000fe2000001ff00 */
[----:B------:R-:W-:Y:S01]  /*0900*/  IMAD.WIDE R34, R21, 0x4, R32 ;  /* 0x0000000415227825 */ /* 0x000fe200078e0220 */
[----:B------:R-:W-:Y:S01]  /*0910*/  CS2R R20, SRZ ;  /* 0x0000000000147805 */ /* 0x000fe2000001ff00 */
[----:B------:R-:W1:Y:S08]  /*0920*/  LDC.64 R32, c[0x0][0x218] ;  /* 0x00008600ff207b82 */ /* 0x000e700000000a00 */
[----:B------:R2:W4:Y:S01]  /*0930*/  @P6 LDG.E.128 R20, desc[UR6][R34.64] ;  /* 0x0000000622146981 */ /* 0x000522000c1e1d00 */
[----:B------:R-:W-:-:S02]  /*0940*/  LOP3.LUT R29, R29, 0x1ffffff0, RZ, 0xc0, !PT ;  /* 0x1ffffff01d1d7812 */ /* 0x000fc400078ec0ff */
[----:B---3--:R-:W-:Y:S02]  /*0950*/  SEL R16, R16, RZ, P5 ;  /* 0x000000ff10107207 */ /* 0x008fe40002800000 */
[----:B------:R-:W-:Y:S02]  /*0960*/  SEL R17, R17, RZ, P5 ;  /* 0x000000ff11117207 */ /* 0x000fe40002800000 */
[----:B------:R-:W-:Y:S02]  /*0970*/  SEL R18, R18, RZ, P5 ;  /* 0x000000ff12127207 */ /* 0x000fe40002800000 */
[----:B------:R-:W-:Y:S01]  /*0980*/  SEL R19, R19, RZ, P5 ;  /* 0x000000ff13137207 */ /* 0x000fe20002800000 */
[----:B--2---:R-:W2:Y:S01]  /*0990*/  LDC.64 R34, c[0x0][0x228] ;  /* 0x00008a00ff227b82 */ /* 0x004ea20000000a00 */
[----:B------:R-:W-:Y:S01]  /*09a0*/  ISETP.NE.AND P5, PT, R29, 0x10, PT ;  /* 0x000000101d00780c */ /* 0x000fe20003fa5270 */
[----:B-1----:R-:W-:Y:S01]  /*09b0*/  IMAD.WIDE R32, R27, 0x4, R32 ;  /* 0x000000041b207825 */ /* 0x002fe200078e0220 */
[----:B----4-:R-:W-:-:S02]  /*09c0*/  SEL R27, R20, RZ, P6 ;  /* 0x000000ff141b7207 */ /* 0x010fc40003000000 */
[----:B------:R-:W-:Y:S02]  /*09d0*/  SEL R26, R21, RZ, P6 ;  /* 0x000000ff151a7207 */ /* 0x000fe40003000000 */
[----:B------:R-:W-:Y:S02]  /*09e0*/  SEL R30, R22, RZ, P6 ;  /* 0x000000ff161e7207 */ /* 0x000fe40003000000 */
[----:B------:R-:W-:Y:S02]  /*09f0*/  SEL R29, R23, RZ, P6 ;  /* 0x000000ff171d7207 */ /* 0x000fe40003000000 */
[----:B------:R-:W-:Y:S02]  /*0a00*/  ISETP.LT.AND P6, PT, R0, 0x80, !P5 ;  /* 0x000000800000780c */ /* 0x000fe40006fc1270 */
[----:B------:R-:W-:Y:S02]  /*0a10*/  CS2R R20, SRZ ;  /* 0x0000000000147805 */ /* 0x000fe4000001ff00 */
[----:B------:R-:W-:-:S09]  /*0a20*/  CS2R R22, SRZ ;  /* 0x0000000000167805 */ /* 0x000fd2000001ff00 */
[----:B------:R-:W3:Y:S02]  /*0a30*/  @P6 LDG.E.128 R20, desc[UR6][R32.64] ;  /* 0x0000000620146981 */ /* 0x000ee4000c1e1d00 */
[----:B---3--:R-:W-:-:S04]  /*0a40*/  SEL R20, R20, RZ, P6 ;  /* 0x000000ff14147207 */ /* 0x008fc80003000000 */
[----:B------:R-:W-:Y:S02]  /*0a50*/  @P0 SEL R16, R20, R27, !P5 ;  /* 0x0000001b14100207 */ /* 0x000fe40006800000 */
[----:B------:R-:W-:Y:S02]  /*0a60*/  SEL R27, R21, RZ, P6 ;  /* 0x000000ff151b7207 */ /* 0x000fe40003000000 */
[----:B------:R-:W-:Y:S02]  /*0a70*/  LOP3.LUT R21, R25, 0x7c, RZ, 0xc0, !PT ;  /* 0x0000007c19157812 */ /* 0x000fe400078ec0ff */
[----:B------:R-:W-:-:S03]  /*0a80*/  @P0 SEL R17, R27, R26, !P5 ;  /* 0x0000001a1b110207 */ /* 0x000fc60006800000 */
[----:B------:R-:W-:Y:S01]  /*0a90*/  IMAD R20, R24, 0x80, R21 ;  /* 0x0000008018147824 */ /* 0x000fe200078e0215 */
[----:B------:R-:W-:Y:S02]  /*0aa0*/  CS2R R24, SRZ ;  /* 0x0000000000187805 */ /* 0x000fe4000001ff00 */
[----:B------:R-:W-:Y:S01]  /*0ab0*/  CS2R R26, SRZ ;  /* 0x00000000001a7805 */ /* 0x000fe2000001ff00 */
[----:B--2---:R-:W-:-:S05]  /*0ac0*/  IMAD.WIDE R32, R20, 0x4, R34 ;  /* 0x0000000414207825 */ /* 0x004fca00078e0222 */
[----:B------:R-:W2:Y:S01]  /*0ad0*/  @!P1 LDG.E.128 R24, desc[UR6][R32.64] ;  /* 0x0000000620189981 */ /* 0x000ea2000c1e1d00 */
[----:B------:R-:W-:Y:S01]  /*0ae0*/  IMAD R2, R2, 0x80, R21 ;  /* 0x0000008002027824 */ /* 0x000fe200078e0215 */
[----:B--2---:R-:W-:Y:S02]  /*0af0*/  SEL R31, R24, RZ, !P1 ;  /* 0x000000ff181f7207 */ /* 0x004fe40004800000 */
[----:B------:R-:W-:Y:S02]  /*0b00*/  SEL R36, R25, RZ, !P1 ;  /* 0x000000ff19247207 */ /* 0x000fe40004800000 */
[----:B------:R-:W-:Y:S01]  /*0b10*/  SEL R37, R26, RZ, !P1 ;  /* 0x000000ff1a257207 */ /* 0x000fe20004800000 */
[----:B------:R-:W-:Y:S02]  /*0b20*/  FADD R24, R31, R4 ;  /* 0x000000041f187221 */ /* 0x000fe40000000000 */
[----:B------:R-:W-:Y:S01]  /*0b30*/  FADD R25, R36, R5 ;  /* 0x0000000524197221 */ /* 0x000fe20000000000 */
[----:B------:R-:W-:Y:S01]  /*0b40*/  SEL R36, R27, RZ, !P1 ;  /* 0x000000ff1b247207 */ /* 0x000fe20004800000 */
[----:B------:R-:W-:-:S02]  /*0b50*/  FADD R27, R37, R6 ;  /* 0x00000006251b7221 */ /* 0x000fc40000000000 */
[----:B------:R-:W-:Y:S02]  /*0b60*/  FADD R26, R24, R25 ;  /* 0x00000019181a7221 */ /* 0x000fe40000000000 */
[----:B------:R-:W-:Y:S02]  /*0b70*/  FADD R31, R36, R7 ;  /* 0x00000007241f7221 */ /* 0x000fe40000000000 */
[----:B------:R-:W-:-:S04]  /*0b80*/  FADD R26, R27, R26 ;  /* 0x0000001a1b1a7221 */ /* 0x000fc80000000000 */
[----:B------:R-:W-:-:S05]  /*0b90*/  FADD R26, R31, R26 ;  /* 0x0000001a1f1a7221 */ /* 0x000fca0000000000 */
[----:B------:R-:W-:-:S05]  /*0ba0*/  FSEL R26, R26, RZ, !P1 ;  /* 0x000000ff1a1a7208 */ /* 0x000fca0004800000 */
[----:B------:R-:W1:Y:S02]  /*0bb0*/  SHFL.BFLY PT, R33, R26, 0x10, 0x1f ;  /* 0x0e001f001a217f89 */ /* 0x000e6400000e0000 */
[----:B-1----:R-:W-:-:S05]  /*0bc0*/  FADD R33, R26, R33 ;  /* 0x000000211a217221 */ /* 0x002fca0000000000 */
[----:B------:R-:W1:Y:S02]  /*0bd0*/  SHFL.BFLY PT, R32, R33, 0x8, 0x1f ;  /* 0x0d001f0021207f89 */ /* 0x000e6400000e0000 */
[----:B-1----:R-:W-:-:S05]  /*0be0*/  FADD R36, R33, R32 ;  /* 0x0000002021247221 */ /* 0x002fca0000000000 */
[----:B------:R-:W1:Y:S02]  /*0bf0*/  SHFL.BFLY PT, R37, R36, 0x4, 0x1f ;  /* 0x0c801f0024257f89 */ /* 0x000e6400000e0000 */
[----:B-1----:R-:W-:-:S05]  /*0c00*/  FADD R37, R36, R37 ;  /* 0x0000002524257221 */ /* 0x002fca0000000000 */
[----:B------:R-:W1:Y:S02]  /*0c10*/  SHFL.BFLY PT, R32, R37, 0x2, 0x1f ;  /* 0x0c401f0025207f89 */ /* 0x000e6400000e0000 */
[----:B-1----:R-:W-:-:S05]  /*0c20*/  FADD R32, R37, R32 ;  /* 0x0000002025207221 */ /* 0x002fca0000000000 */
[----:B------:R-:W1:Y:S01]  /*0c30*/  SHFL.BFLY PT, R33, R32, 0x1, 0x1f ;  /* 0x0c201f0020217f89 */ /* 0x000e6200000e0000 */
[----:B------:R-:W-:-:S04]  /*0c40*/  IMAD.WIDE R36, R2, 0x4, R34 ;  /* 0x0000000402247825 */ /* 0x000fc800078e0222 */
[----:B-1----:R-:W-:-:S04]  /*0c50*/  FADD R32, R32, R33 ;  /* 0x0000002120207221 */ /* 0x002fc80000000000 */
[C---:B------:R-:W-:Y:S01]  /*0c60*/  FFMA R25, R32.reuse, -0.0078125, R25 ;  /* 0xbc00000020197823 */ /* 0x040fe20000000019 */
[----:B------:R-:W-:-:S03]  /*0c70*/  FFMA R24, R32, -0.0078125, R24 ;  /* 0xbc00000020187823 */ /* 0x000fc60000000018 */
[----:B------:R-:W-:Y:S01]  /*0c80*/  FMUL R25, R25, R25 ;  /* 0x0000001919197220 */ /* 0x000fe20000400000 */
[----:B------:R-:W-:-:S03]  /*0c90*/  FFMA R27, R32, -0.0078125, R27 ;  /* 0xbc000000201b7823 */ /* 0x000fc6000000001b */
[----:B------:R-:W-:Y:S01]  /*0ca0*/  FFMA R24, R24, R24, R25 ;  /* 0x0000001818187223 */ /* 0x000fe20000000019 */
[----:B------:R-:W-:-:S03]  /*0cb0*/  SEL R25, R22, RZ, P6 ;  /* 0x000000ff16197207 */ /* 0x000fc60003000000 */
[----:B------:R-:W-:Y:S01]  /*0cc0*/  FFMA R33, R27, R27, R24 ;  /* 0x0000001b1b217223 */ /* 0x000fe20000000018 */
[----:B------:R-:W-:Y:S02]  /*0cd0*/  @P0 SEL R18, R25, R30, !P5 ;  /* 0x0000001e19120207 */ /* 0x000fe40006800000 */
[----:B------:R-:W-:Y:S02]  /*0ce0*/  CS2R R24, SRZ ;  /* 0x0000000000187805 */ /* 0x000fe4000001ff00 */
[----:B------:R-:W-:-:S06]  /*0cf0*/  CS2R R26, SRZ ;  /* 0x00000000001a7805 */ /* 0x000fcc000001ff00 */
[----:B------:R-:W2:Y:S01]  /*0d00*/  @!P2 LDG.E.128 R24, desc[UR6][R36.64] ;  /* 0x000000062418a981 */ /* 0x000ea2000c1e1d00 */
[--C-:B------:R-:W-:Y:S02]  /*0d10*/  IMAD R0, R0, 0x80, R21.reuse ;  /* 0x0000008000007824 */ /* 0x100fe400078e0215 */
[----:B------:R-:W-:Y:S02]  /*0d20*/  IMAD R3, R3, 0x80, R21 ;  /* 0x0000008003037824 */ /* 0x000fe400078e0215 */
[----:B------:R-:W1:Y:S01]  /*0d30*/  S2R R21, SR_TID.X ;  /* 0x0000000000157919 */ /* 0x000e620000002100 */
[----:B------:R-:W3:Y:S01]  /*0d40*/  S2UR UR5, SR_CgaCtaId ;  /* 0x00000000000579c3 */ /* 0x000ee20000008800 */
[----:B------:R-:W-:Y:S01]  /*0d50*/  FFMA R30, R32, -0.0078125, R31 ;  /* 0xbc000000201e7823 */ /* 0x000fe2000000001f */
[----:B------:R-:W-:Y:S02]  /*0d60*/  UMOV UR4, 0x400 ;  /* 0x0000040000047882 */ /* 0x000fe40000000000 */
[----:B---3--:R-:W-:Y:S01]  /*0d70*/  UPRMT UR4, UR5, 0x654, UR4 ;  /* 0x0000065405047896 */ /* 0x008fe20008000004 */
[----:B-1----:R-:W-:-:S04]  /*0d80*/  SHF.R.U32.HI R22, RZ, 0x5, R21 ;  /* 0x00000005ff167819 */ /* 0x002fc80000011615 */
[----:B------:R-:W-:-:S04]  /*0d90*/  SGXT.U32 R22, R22, 0x3 ;  /* 0x000000031616781a */ /* 0x000fc80000000000 */
[----:B------:R-:W-:-:S05]  /*0da0*/  LEA R22, R22, UR4, 0x2 ;  /* 0x0000000416167c11 */ /* 0x000fca000f8e10ff */
[----:B------:R-:W-:Y:S01]  /*0db0*/  STS [R22], R32 ;  /* 0x0000002016007388 */ /* 0x000fe20000000800 */
[----:B------:R-:W-:Y:S01]  /*0dc0*/  FFMA R30, R30, R30, R33 ;  /* 0x0000001e1e1e7223 */ /* 0x000fe20000000021 */
        /* <DEDUP_REMOVED lines=20> */
[----:B------:R-:W1:Y:S02]  /*0f10*/  SHFL.BFLY PT, R32, R31, 0x1, 0x1f ;  /* 0x0c201f001f207f89 */ /* 0x000e6400000e0000 */
[----:B-1----:R-:W-:-:S04]  /*0f20*/  FADD R31, R31, R32 ;  /* 0x000000201f1f7221 */ /* 0x002fc80000000000 */
[C---:B------:R-:W-:Y:S01]  /*0f30*/  FFMA R24, R31.reuse, -0.0078125, R24 ;  /* 0xbc0000001f187823 */ /* 0x040fe20000000018 */
[----:B------:R-:W-:-:S03]  /*0f40*/  FFMA R25, R31, -0.0078125, R25 ;  /* 0xbc0000001f197823 */ /* 0x000fc60000000019 */
[----:B------:R-:W-:Y:S01]  /*0f50*/  FMUL R24, R24, R24 ;  /* 0x0000001818187220 */ /* 0x000fe20000400000 */
[----:B------:R-:W-:-:S03]  /*0f60*/  FFMA R36, R31, -0.0078125, R36 ;  /* 0xbc0000001f247823 */ /* 0x000fc60000000024 */
[----:B------:R-:W-:Y:S01]  /*0f70*/  FFMA R25, R25, R25, R24 ;  /* 0x0000001919197223 */ /* 0x000fe20000000018 */
[----:B------:R-:W-:Y:S01]  /*0f80*/  FFMA R26, R31, -0.0078125, R26 ;  /* 0xbc0000001f1a7823 */ /* 0x000fe2000000001a */
[----:B------:R-:W-:Y:S02]  /*0f90*/  SEL R24, R23, RZ, P6 ;  /* 0x000000ff17187207 */ /* 0x000fe40003000000 */
[----:B------:R-:W-:Y:S02]  /*0fa0*/  FFMA R25, R36, R36, R25 ;  /* 0x0000002424197223 */ /* 0x000fe40000000019 */
[----:B------:R-:W-:Y:S02]  /*0fb0*/  @P0 SEL R19, R24, R29, !P5 ;  /* 0x0000001d18130207 */ /* 0x000fe40006800000 */
[----:B------:R-:W-:Y:S01]  /*0fc0*/  FFMA R23, R26, R26, R25 ;  /* 0x0000001a1a177223 */ /* 0x000fe20000000019 */
[----:B------:R-:W-:Y:S02]  /*0fd0*/  CS2R R24, SRZ ;  /* 0x0000000000187805 */ /* 0x000fe4000001ff00 */
[----:B------:R-:W-:Y:S01]  /*0fe0*/  CS2R R26, SRZ ;  /* 0x00000000001a7805 */ /* 0x000fe2000001ff00 */
[----:B------:R-:W-:-:S05]  /*0ff0*/  IMAD.WIDE R32, R0, 0x4, R34 ;  /* 0x0000000400207825 */ /* 0x000fca00078e0222 */
[----:B------:R-:W2:Y:S01]  /*1000*/  @!P4 LDG.E.128 R24, desc[UR6][R32.64] ;  /* 0x000000062018c981 */ /* 0x000ea2000c1e1d00 */
[----:B------:R-:W-:Y:S01]  /*1010*/  IMAD.WIDE R34, R3, 0x4, R34 ;  /* 0x0000000403227825 */ /* 0x000fe200078e0222 */
        /* <DEDUP_REMOVED lines=27> */
[----:B------:R-:W-:-:S03]  /*11d0*/  FFMA R26, R33, -0.0078125, R26 ;  /* 0xbc000000211a7823 */ /* 0x000fc6000000001a */
[----:B------:R-:W-:-:S04]  /*11e0*/  FFMA R25, R36, R36, R25 ;  /* 0x0000002424197223 */ /* 0x000fc80000000019 */
[----:B------:R-:W-:Y:S01]  /*11f0*/  FFMA R29, R26, R26, R25 ;  /* 0x0000001a1a1d7223 */ /* 0x000fe20000000019 */
[----:B------:R-:W-:Y:S02]  /*1200*/  CS2R R24, SRZ ;  /* 0x0000000000187805 */ /* 0x000fe4000001ff00 */
[----:B------:R-:W-:-:S06]  /*1210*/  CS2R R26, SRZ ;  /* 0x00000000001a7805 */ /* 0x000fcc000001ff00 */
[----:B------:R-:W2:Y:S01]  /*1220*/  @!P3 LDG.E.128 R24, desc[UR6][R34.64] ;  /* 0x000000062218b981 */ /* 0x000ea2000c1e1d00 */
[----:B------:R-:W-:-:S03]  /*1230*/  FSEL R30, R30, RZ, !P1 ;  /* 0x000000ff1e1e7208 */ /* 0x000fc60004800000 */
[----:B------:R-:W-:Y:S01]  /*1240*/  STS [R22+0x20], R31 ;  /* 0x0000201f16007388 */ /* 0x000fe20000000800 */
        /* <DEDUP_REMOVED lines=30> */
[----:B------:R-:W-:Y:S02]  /*1430*/  FSEL R24, R23, RZ, !P2 ;  /* 0x000000ff17187208 */ /* 0x000fe40005000000 */
[----:B------:R-:W-:Y:S02]  /*1440*/  FSEL R34, R29, RZ, !P4 ;  /* 0x000000ff1d227208 */ /* 0x000fe40006000000 */
[----:B------:R-:W-:Y:S01]  /*1450*/  FSEL R26, R26, RZ, !P3 ;  /* 0x000000ff1a1a7208 */ /* 0x000fe20005800000 */
[----:B------:R-:W1:Y:S04]  /*1460*/  SHFL.BFLY PT, R23, R30, 0x10, 0x1f ;  /* 0x0e001f001e177f89 */ /* 0x000e6800000e0000 */
[----:B------:R-:W2:Y:S04]  /*1470*/  SHFL.BFLY PT, R29, R24, 0x10, 0x1f ;  /* 0x0e001f00181d7f89 */ /* 0x000ea800000e0000 */
[----:B------:R-:W3:Y:S04]  /*1480*/  SHFL.BFLY PT, R35, R34, 0x10, 0x1f ;  /* 0x0e001f0022237f89 */ /* 0x000ee800000e0000 */
[----:B------:R-:W4:Y:S01]  /*1490*/  SHFL.BFLY PT, R27, R26, 0x10, 0x1f ;  /* 0x0e001f001a1b7f89 */ /* 0x000f2200000e0000 */
[----:B-1----:R-:W-:Y:S01]  /*14a0*/  FADD R23, R30, R23 ;  /* 0x000000171e177221 */ /* 0x002fe20000000000 */
[----:B--2---:R-:W-:Y:S01]  /*14b0*/  FADD R29, R24, R29 ;  /* 0x0000001d181d7221 */ /* 0x004fe20000000000 */
[----:B---3--:R-:W-:Y:S01]  /*14c0*/  FADD R32, R34, R35 ;  /* 0x0000002322207221 */ /* 0x008fe20000000000 */
[----:B----4-:R-:W-:-:S02]  /*14d0*/  FADD R27, R26, R27 ;  /* 0x0000001b1a1b7221 */ /* 0x010fc40000000000 */
        /* <DEDUP_REMOVED lines=19> */
[----:B------:R-:W4:Y:S04]  /*1610*/  SHFL.BFLY PT, R36, R37, 0x2, 0x1f ;  /* 0x0c401f0025247f89 */ /* 0x000f2800000e0000 */
[----:B------:R-:W-:Y:S04]  /*1620*/  STS [R22+0x40], R33 ;  /* 0x0000402116007388 */ /* 0x000fe80000000800 */
[----:B------:R-:W-:Y:S01]  /*1630*/  STS [R22+0x60], R25 ;  /* 0x0000601916007388 */ /* 0x000fe20000000800 */
[----:B-1----:R-:W-:Y:S01]  /*1640*/  FADD R26, R23, R26 ;  /* 0x0000001a171a7221 */ /* 0x002fe20000000000 */
[----:B------:R-:W-:Y:S01]  /*1650*/  LOP3.LUT R23, R21, 0x1f, RZ, 0xc0, !PT ;  /* 0x0000001f15177812 */ /* 0x000fe200078ec0ff */
[----:B--2---:R-:W-:Y:S01]  /*1660*/  FADD R27, R29, R27 ;  /* 0x0000001b1d1b7221 */ /* 0x004fe20000000000 */
[----:B---3--:R-:W-:Y:S01]  /*1670*/  FADD R24, R32, R24 ;  /* 0x0000001820187221 */ /* 0x008fe20000000000 */
[----:B----4-:R-:W-:Y:S01]  /*1680*/  FADD R36, R37, R36 ;  /* 0x0000002425247221 */ /* 0x010fe20000000000 */
[----:B------:R-:W1:Y:S01]  /*1690*/  SHFL.BFLY PT, R34, R26, 0x1, 0x1f ;  /* 0x0c201f001a227f89 */ /* 0x000e6200000e0000 */
[----:B------:R-:W-:Y:S01]  /*16a0*/  LEA R23, R23, UR4, 0x2 ;  /* 0x0000000417177c11 */ /* 0x000fe2000f8e10ff */
[----:B------:R-:W-:Y:S06]  /*16b0*/  BAR.SYNC.DEFER_BLOCKING 0x0 ;  /* 0x0000000000007b1d */ /* 0x000fec0000010000 */
[----:B------:R-:W2:Y:S04]  /*16c0*/  SHFL.BFLY PT, R32, R27, 0x1, 0x1f ;  /* 0x0c201f001b207f89 */ /* 0x000ea800000e0000 */
[----:B------:R-:W3:Y:S04]  /*16d0*/  SHFL.BFLY PT, R30, R24, 0x1, 0x1f ;  /* 0x0c201f00181e7f89 */ /* 0x000ee800000e0000 */
[----:B------:R-:W4:Y:S04]  /*16e0*/  SHFL.BFLY PT, R35, R36, 0x1, 0x1f ;  /* 0x0c201f0024237f89 */ /* 0x000f2800000e0000 */
[----:B------:R-:W-:Y:S01]  /*16f0*/  LDS R29, [R23] ;  /* 0x00000000171d7984 */ /* 0x000fe20000000800 */
[----:B-1----:R-:W-:Y:S01]  /*1700*/  FADD R37, R26, R34 ;  /* 0x000000221a257221 */ /* 0x002fe20000000000 */
[----:B------:R-:W-:Y:S01]  /*1710*/  BAR.SYNC.DEFER_BLOCKING 0x0 ;  /* 0x0000000000007b1d */ /* 0x000fe20000010000 */
[----:B--2---:R-:W-:-:S07]  /*1720*/  FADD R32, R27, R32 ;  /* 0x000000201b207221 */ /* 0x004fce0000000000 */
[----:B------:R-:W1:Y:S01]  /*1730*/  LDC.64 R26, c[0x0][0x248] ;  /* 0x00009200ff1a7b82 */ /* 0x000e620000000a00 */
[----:B---3--:R-:W-:Y:S01]  /*1740*/  FADD R34, R24, R30 ;  /* 0x0000001e18227221 */ /* 0x008fe20000000000 */
[----:B----4-:R-:W-:-:S06]  /*1750*/  FADD R35, R36, R35 ;  /* 0x0000002324237221 */ /* 0x010fcc0000000000 */
[----:B------:R-:W2:Y:S08]  /*1760*/  LDC.64 R24, c[0x0][0x230] ;  /* 0x00008c00ff187b82 */ /* 0x000eb00000000a00 */
[----:B------:R-:W3:Y:S01]  /*1770*/  LDC.64 R30, c[0x0][0x238] ;  /* 0x00008e00ff1e7b82 */ /* 0x000ee20000000a00 */
[----:B------:R-:W-:Y:S04]  /*1780*/  STS [R22], R37 ;  /* 0x0000002516007388 */ /* 0x000fe80000000800 */
[----:B------:R-:W-:Y:S04]  /*1790*/  STS [R22+0x20], R32 ;  /* 0x0000202016007388 */ /* 0x000fe80000000800 */
[----:B------:R-:W-:Y:S04]  /*17a0*/  STS [R22+0x40], R34 ;  /* 0x0000402216007388 */ /* 0x000fe80000000800 */
[----:B------:R-:W-:Y:S01]  /*17b0*/  STS [R22+0x60], R35 ;  /* 0x0000602316007388 */ /* 0x000fe20000000800 */
[----:B------:R-:W-:Y:S06]  /*17c0*/  BAR.SYNC.DEFER_BLOCKING 0x0 ;  /* 0x0000000000007b1d */ /* 0x000fec0000010000 */
[----:B------:R-:W4:Y:S02]  /*17d0*/  LDS R33, [R23] ;  /* 0x0000000017217984 */ /* 0x000f240000000800 */
[----:B------:R-:W-:Y:S01]  /*17e0*/  BAR.SYNC.DEFER_BLOCKING 0x0 ;  /* 0x0000000000007b1d */ /* 0x000fe20000010000 */
[----:B------:R-:W-:Y:S01]  /*17f0*/  IMAD.MOV.U32 R36, RZ, RZ, 0x3c000000 ;  /* 0x3c000000ff247424 */ /* 0x000fe200078e00ff */
[----:B------:R-:W-:-:S04]  /*1800*/  LOP3.LUT P0, RZ, R21, 0xe0, RZ, 0xc0, !PT ;  /* 0x000000e015ff7812 */ /* 0x000fc8000780c0ff */
[----:B------:R-:W-:Y:S04]  /*1810*/  STS [R22], R37 ;  /* 0x0000002516007388 */ /* 0x000fe80000000800 */
[----:B------:R-:W-:Y:S04]  /*1820*/  STS [R22+0x20], R32 ;  /* 0x0000202016007388 */ /* 0x000fe80000000800 */
[----:B------:R-:W-:Y:S04]  /*1830*/  STS [R22+0x40], R34 ;  /* 0x0000402216007388 */ /* 0x000fe80000000800 */
[----:B------:R5:W-:Y:S01]  /*1840*/  STS [R22+0x60], R35 ;  /* 0x0000602316007388 */ /* 0x000be20000000800 */
[----:B----4-:R-:W-:Y:S01]  /*1850*/  FFMA R36, R33, R36, 9.9999997473787516356e-06 ;  /* 0x3727c5ac21247423 */ /* 0x010fe20000000024 */
[----:B------:R-:W-:-:S03]  /*1860*/  LOP3.LUT R33, R28, 0x1f, R21, 0xf8, !PT ;  /* 0x0000001f1c217812 */ /* 0x000fc600078ef815 */
[----:B------:R4:W3:Y:S01]  /*1870*/  MUFU.RSQ R28, R36 ;  /* 0x00000024001c7308 */ /* 0x0008e20000001400 */
[----:B------:R-:W-:Y:S01]  /*1880*/  BAR.SYNC.DEFER_BLOCKING 0x0 ;  /* 0x0000000000007b1d */ /* 0x000fe20000010000 */
[----:B------:R-:W-:Y:S01]  /*1890*/  ISETP.LT.AND P0, PT, R33, 0x80, !P0 ;  /* 0x000000802100780c */ /* 0x000fe20004701270 */
[----:B--2---:R-:W-:-:S04]  /*18a0*/  IMAD.WIDE R20, R20, 0x4, R24 ;  /* 0x0000000414147825 */ /* 0x004fc800078e0218 */
[----:B-----5:R-:W-:-:S04]  /*18b0*/  IMAD.WIDE R34, R2, 0x4, R24 ;  /* 0x0000000402227825 */ /* 0x020fc800078e0218 */
[----:B------:R-:W-:Y:S01]  /*18c0*/  FMUL R29, R29, 0.0078125 ;  /* 0x3c0000001d1d7820 */ /* 0x000fe20000400000 */
[----:B----4-:R-:W-:-:S04]  /*18d0*/  IMAD.WIDE R36, R0, 0x4, R24 ;  /* 0x0000000400247825 */ /* 0x010fc800078e0218 */
[----:B------:R-:W-:-:S04]  /*18e0*/  IMAD.WIDE R24, R3, 0x4, R24 ;  /* 0x0000000403187825 */ /* 0x000fc800078e0218 */
[----:B-1----:R-:W-:-:S04]  /*18f0*/  IMAD.WIDE R26, R33, 0x4, R26 ;  /* 0x00000004211a7825 */ /* 0x002fc800078e021a */
[----:B---3--:R-:W-:Y:S01]  /*1900*/  IMAD.WIDE R30, R33, 0x4, R30 ;  /* 0x00000004211e7825 */ /* 0x008fe200078e021e */
[----:B------:R1:W-:Y:S04]  /*1910*/  @!P1 STG.E.128 desc[UR6][R20.64], R4 ;  /* 0x0000000414009986 */ /* 0x0003e8000c101d06 */
[----:B------:R1:W-:Y:S04]  /*1920*/  @!P2 STG.E.128 desc[UR6][R34.64], R8 ;  /* 0x000000082200a986 */ /* 0x0003e8000c101d06 */
[----:B------:R1:W-:Y:S04]  /*1930*/  @!P4 STG.E.128 desc[UR6][R36.64], R16 ;  /* 0x000000102400c986 */ /* 0x0003e8000c101d06 */
[----:B------:R1:W-:Y:S04]  /*1940*/  @!P3 STG.E.128 desc[UR6][R24.64], R12 ;  /* 0x0000000c1800b986 */ /* 0x0003e8000c101d06 */
[----:B0-----:R1:W-:Y:S04]  /*1950*/  @P0 STG.E desc[UR6][R26.64], R28 ;  /* 0x0000001c1a000986 */ /* 0x0013e8000c101906 */
[----:B------:R1:W-:Y:S01]  /*1960*/  @P0 STG.E desc[UR6][R30.64], R29 ;  /* 0x0000001d1e000986 */ /* 0x0003e2000c101906 */
[----:B------:R-:W-:Y:S05]  /*1970*/  @!P0 EXIT ;  /* 0x000000000000894d */ /* 0x000fea0003800000 */
[----:B------:R-:W0:Y:S01]  /*1980*/  LDS R23, [R23] ;  /* 0x0000000017177984 */ /* 0x000e220000000800 */
[----:B------:R-:W1:Y:S02]  /*1990*/  LDC.64 R2, c[0x0][0x240] ;  /* 0x00009000ff027b82 */ /* 0x000e640000000a00 */
[----:B-1----:R-:W-:-:S05]  /*19a0*/  IMAD.WIDE R2, R33, 0x4, R2 ;  /* 0x0000000421027825 */ /* 0x002fca00078e0202 */
[----:B0-----:R-:W-:Y:S01]  /*19b0*/  STG.E desc[UR6][R2.64], R23 ;  /* 0x0000001702007986 */ /* 0x001fe2000c101906 */
[----:B------:R-:W-:Y:S05]  /*19c0*/  EXIT ;  /* 0x000000000000794d */ /* 0x000fea0003800000 */
.L_x_0:
[----:B------:R-:W-:-:S00]  /*19d0*/  BRA `(.L_x_0) ;  /* 0xfffffffc00fc7947 */ /* 0x000fc0000383ffff */
[----:B------:R-:W-:-:S00]  /*19e0*/  NOP ;  /* 0x0000000000007918 */ /* 0x000fc00000000000 */
        /* <DEDUP_REMOVED lines=9> */
.L_x_1:


//--------------------- .nv.global.init           --------------------------
	.section	.nv.global.init,"aw",@progbits
.nv.global.init:
	.type		_$_str,@object
	.size		_$_str,(.L_0 - _$_str)
_$_str:
        /*0000*/ 	.byte	0x5f, 0x5f, 0x43, 0x55, 0x44, 0x41, 0x5f, 0x46, 0x54, 0x5a, 0x00
.L_0:


//--------------------- .nv.shared.triton_per_fused_cat_native_group_norm_30 --------------------------
	.section	.nv.shared.triton_per_fused_cat_native_group_norm_30,"aw",@nobits
	.sectionflags	@""
	.align	16
	.zero		1024


//--------------------- .nv.constant0.triton_per_fused_cat_native_group_norm_30 --------------------------
	.section	.nv.constant0.triton_per_fused_cat_native_group_norm_30,"a",@progbits
	.sectionflags	@""
	.align	4
.nv.constant0.triton_per_fused_cat_native_group_norm_30:
	.zero		600
